	.headerflags	@"EF_CUDA_TEXMODE_UNIFIED EF_CUDA_64BIT_ADDRESS EF_CUDA_ACCELERATORS EF_CUDA_SM90 EF_CUDA_VIRTUAL_SM(EF_CUDA_SM90)"
	.elftype	@"ET_EXEC"


//--------------------- .nv.info                  --------------------------
	.section	.nv.info,"",@"SHT_CUDA_INFO"
	.align	4


	//----- nvinfo : EIATTR_REGCOUNT
	.align		4
        /*0000*/ 	.byte	0x04, 0x2f
        /*0002*/ 	.short	(.L_3 - .L_2)
	.align		4
.L_2:
        /*0004*/ 	.word	index@(triton_poi_fused__native_batch_norm_legit_no_training_convolution_hardtanh_6)
        /*0008*/ 	.word	0x00000020


	//----- nvinfo : EIATTR_MIN_STACK_SIZE
	.align		4
.L_3:
        /*000c*/ 	.byte	0x04, 0x12
        /*000e*/ 	.short	(.L_5 - .L_4)
	.align		4
.L_4:
        /*0010*/ 	.word	index@(triton_poi_fused__native_batch_norm_legit_no_training_convolution_hardtanh_6)
        /*0014*/ 	.word	0x00000000


	//----- nvinfo : EIATTR_FRAME_SIZE
	.align		4
.L_5:
        /*0018*/ 	.byte	0x04, 0x11
        /*001a*/ 	.short	(.L_7 - .L_6)
	.align		4
.L_6:
        /*001c*/ 	.word	index@(triton_poi_fused__native_batch_norm_legit_no_training_convolution_hardtanh_6)
        /*0020*/ 	.word	0x00000000


	//----- nvinfo : EIATTR_MIN_STACK_SIZE
	.align		4
.L_7:
        /*0024*/ 	.byte	0x04, 0x12
        /*0026*/ 	.short	(.L_9 - .L_8)
	.align		4
.L_8:
        /*0028*/ 	.word	index@(triton_poi_fused__native_batch_norm_legit_no_training_convolution_hardtanh_6)
        /*002c*/ 	.word	0x00000000
.L_9:


//--------------------- .nv.info.triton_poi_fused__native_batch_norm_legit_no_training_convolution_hardtanh_6 --------------------------
	.section	.nv.info.triton_poi_fused__native_batch_norm_legit_no_training_convolution_hardtanh_6,"",@"SHT_CUDA_INFO"
	.sectionflags	@""
	.align	4


	//----- nvinfo : EIATTR_CUDA_API_VERSION
	.align		4
        /*0000*/ 	.byte	0x04, 0x37
        /*0002*/ 	.short	(.L_11 - .L_10)
.L_10:
        /*0004*/ 	.word	0x0000007c


	//----- nvinfo : EIATTR_KPARAM_INFO
	.align		4
.L_11:
        /*0008*/ 	.byte	0x04, 0x17
        /*000a*/ 	.short	(.L_13 - .L_12)
.L_12:
        /*000c*/ 	.word	0x00000000
        /*0010*/ 	.short	0x0007
        /*0012*/ 	.short	0x0038
        /*0014*/ 	.byte	0x00, 0xf0, 0x11, 0x00


	//----- nvinfo : EIATTR_KPARAM_INFO
	.align		4
.L_13:
        /*0018*/ 	.byte	0x04, 0x17
        /*001a*/ 	.short	(.L_15 - .L_14)
.L_14:
        /*001c*/ 	.word	0x00000000
        /*0020*/ 	.short	0x0006
        /*0022*/ 	.short	0x0030
        /*0024*/ 	.byte	0x00, 0xf4, 0x21, 0x00


	//----- nvinfo : EIATTR_KPARAM_INFO
	.align		4
.L_15:
        /*0028*/ 	.byte	0x04, 0x17
        /*002a*/ 	.short	(.L_17 - .L_16)
.L_16:
        /*002c*/ 	.word	0x00000000
        /*0030*/ 	.short	0x0005
        /*0032*/ 	.short	0x0028
        /*0034*/ 	.byte	0x00, 0xf4, 0x21, 0x00


	//----- nvinfo : EIATTR_KPARAM_INFO
	.align		4
.L_17:
        /*0038*/ 	.byte	0x04, 0x17
        /*003a*/ 	.short	(.L_19 - .L_18)
.L_18:
        /*003c*/ 	.word	0x00000000
        /*0040*/ 	.short	0x0004
        /*0042*/ 	.short	0x0020
        /*0044*/ 	.byte	0x00, 0xf4, 0x21, 0x00


	//----- nvinfo : EIATTR_KPARAM_INFO
	.align		4
.L_19:
        /*0048*/ 	.byte	0x04, 0x17
        /*004a*/ 	.short	(.L_21 - .L_20)
.L_20:
        /*004c*/ 	.word	0x00000000
        /*0050*/ 	.short	0x0003
        /*0052*/ 	.short	0x0018
        /*0054*/ 	.byte	0x00, 0xf4, 0x21, 0x00


	//----- nvinfo : EIATTR_KPARAM_INFO
	.align		4
.L_21:
        /*0058*/ 	.byte	0x04, 0x17
        /*005a*/ 	.short	(.L_23 - .L_22)
.L_22:
        /*005c*/ 	.word	0x00000000
        /*0060*/ 	.short	0x0002
        /*0062*/ 	.short	0x0010
        /*0064*/ 	.byte	0x00, 0xf4, 0x21, 0x00


	//----- nvinfo : EIATTR_KPARAM_INFO
	.align		4
.L_23:
        /*0068*/ 	.byte	0x04, 0x17
        /*006a*/ 	.short	(.L_25 - .L_24)
.L_24:
        /*006c*/ 	.word	0x00000000
        /*0070*/ 	.short	0x0001
        /*0072*/ 	.short	0x0008
        /*0074*/ 	.byte	0x00, 0xf4, 0x21, 0x00


	//----- nvinfo : EIATTR_KPARAM_INFO
	.align		4
.L_25:
        /*0078*/ 	.byte	0x04, 0x17
        /*007a*/ 	.short	(.L_27 - .L_26)
.L_26:
        /*007c*/ 	.word	0x00000000
        /*0080*/ 	.short	0x0000
        /*0082*/ 	.short	0x0000
        /*0084*/ 	.byte	0x00, 0xf4, 0x21, 0x00


	//----- nvinfo : EIATTR_SPARSE_MMA_MASK
	.align		4
.L_27:
        /*0088*/ 	.byte	0x03, 0x50
        /*008a*/ 	.short	0x0000


	//----- nvinfo : EIATTR_MAXREG_COUNT
	.align		4
        /*008c*/ 	.byte	0x03, 0x1b
        /*008e*/ 	.short	0x00ff


	//----- nvinfo : EIATTR_EXIT_INSTR_OFFSETS
	.align		4
        /*0090*/ 	.byte	0x04, 0x1c
        /*0092*/ 	.short	(.L_29 - .L_28)


	//   ....[0]....
.L_28:
        /*0094*/ 	.word	0x00000930


	//----- nvinfo : EIATTR_REQNTID
	.align		4
.L_29:
        /*0098*/ 	.byte	0x04, 0x10
        /*009a*/ 	.short	(.L_31 - .L_30)
.L_30:
        /*009c*/ 	.word	0x00000080
        /*00a0*/ 	.word	0x00000001
        /*00a4*/ 	.word	0x00000001


	//----- nvinfo : EIATTR_CBANK_PARAM_SIZE
	.align		4
.L_31:
        /*00a8*/ 	.byte	0x03, 0x19
        /*00aa*/ 	.short	0x003c


	//----- nvinfo : EIATTR_PARAM_CBANK
	.align		4
        /*00ac*/ 	.byte	0x04, 0x0a
        /*00ae*/ 	.short	(.L_33 - .L_32)
	.align		4
.L_32:
        /*00b0*/ 	.word	index@(.nv.constant0.triton_poi_fused__native_batch_norm_legit_no_training_convolution_hardtanh_6)
        /*00b4*/ 	.short	0x0210
        /*00b6*/ 	.short	0x003c


	//----- nvinfo : EIATTR_SW_WAR
	.align		4
.L_33:
        /*00b8*/ 	.byte	0x04, 0x36
        /*00ba*/ 	.short	(.L_35 - .L_34)
.L_34:
        /*00bc*/ 	.word	0x00000008
.L_35:


//--------------------- .nv.callgraph             --------------------------
	.section	.nv.callgraph,"",@"SHT_CUDA_CALLGRAPH"
	.align	4
	.sectionentsize	8
	.align		4
        /*0000*/ 	.word	0x00000000
	.align		4
        /*0004*/ 	.word	0xffffffff
	.align		4
        /*0008*/ 	.word	0x00000000
	.align		4
        /*000c*/ 	.word	0xfffffffe
	.align		4
        /*0010*/ 	.word	0x00000000
	.align		4
        /*0014*/ 	.word	0xfffffffd
	.align		4
        /*0018*/ 	.word	0x00000000
	.align		4
        /*001c*/ 	.word	0xfffffffc


//--------------------- .nv.constant4             --------------------------
	.section	.nv.constant4,"a",@progbits
	.align	8
	.align		8
.nv.constant4:
        /*0000*/ 	.dword	_$_str
	.align		8
        /*0008*/ 	.dword	_$_str_$_2


//--------------------- .text.triton_poi_fused__native_batch_norm_legit_no_training_convolution_hardtanh_6 --------------------------
	.section	.text.triton_poi_fused__native_batch_norm_legit_no_training_convolution_hardtanh_6,"ax",@progbits
	.align	128
        .global         triton_poi_fused__native_batch_norm_legit_no_training_convolution_hardtanh_6
        .type           triton_poi_fused__native_batch_norm_legit_no_training_convolution_hardtanh_6,@function
        .size           triton_poi_fused__native_batch_norm_legit_no_training_convolution_hardtanh_6,(.L_x_1 - triton_poi_fused__native_batch_norm_legit_no_training_convolution_hardtanh_6)
        .other          triton_poi_fused__native_batch_norm_legit_no_training_convolution_hardtanh_6,@"STO_CUDA_ENTRY STV_DEFAULT"
triton_poi_fused__native_batch_norm_legit_no_training_convolution_hardtanh_6:
.text.triton_poi_fused__native_batch_norm_legit_no_training_convolution_hardtanh_6:
[----:B------:R-:W-:Y:S01]  /*0000*/  LDC R1, c[0x0][0x28] ;  /* 0x00000a00ff017b82 */ /* 0x000fe20000000800 */
[----:B------:R-:W1:Y:S07]  /*0010*/  S2R R0, SR_TID.X ;  /* 0x0000000000007919 */ /* 0x000e6e0000002100 */
[----:B------:R-:W2:Y:S01]  /*0020*/  LDC.64 R6, c[0x0][0x228] ;  /* 0x00008a00ff067b82 */ /* 0x000ea20000000a00 */
[----:B------:R-:W-:Y:S01]  /*0030*/  ULDC.64 UR4, c[0x0][0x208] ;  /* 0x0000820000047ab9 */ /* 0x000fe20000000a00 */
[----:B------:R-:W3:Y:S06]  /*0040*/  S2R R5, SR_CTAID.X ;  /* 0x0000000000057919 */ /* 0x000eec0000002500 */
[----:B------:R-:W4:Y:S08]  /*0050*/  LDC.64 R28, c[0x0][0x218] ;  /* 0x00008600ff1c7b82 */ /* 0x000f300000000a00 */
[----:B------:R-:W5:Y:S08]  /*0060*/  LDC.64 R26, c[0x0][0x220] ;  /* 0x00008800ff1a7b82 */ /* 0x000f700000000a00 */
[----:B------:R-:W4:Y:S01]  /*0070*/  LDC.64 R22, c[0x0][0x230] ;  /* 0x00008c00ff167b82 */ /* 0x000f220000000a00 */
[----:B-1----:R-:W-:-:S07]  /*0080*/  IMAD.SHL.U32 R0, R0, 0x4, RZ ;  /* 0x0000000400007824 */ /* 0x002fce00078e00ff */
[----:B------:R-:W1:Y:S01]  /*0090*/  LDC.64 R20, c[0x0][0x238] ;  /* 0x00008e00ff147b82 */ /* 0x000e620000000a00 */
[----:B---3--:R-:W-:Y:S02]  /*00a0*/  SHF.R.S32.HI R3, RZ, 0x15, R5 ;  /* 0x00000015ff037819 */ /* 0x008fe40000011405 */
[----:B------:R-:W-:Y:S02]  /*00b0*/  LOP3.LUT R0, R0, 0x1fc, RZ, 0xc0, !PT ;  /* 0x000001fc00007812 */ /* 0x000fe400078ec0ff */
[----:B------:R-:W-:-:S03]  /*00c0*/  SGXT R3, R3, 0x1 ;  /* 0x000000010303781a */ /* 0x000fc60000000200 */
[----:B------:R-:W-:-:S05]  /*00d0*/  IMAD R2, R5, 0x400, R0 ;  /* 0x0000040005027824 */ /* 0x000fca00078e0200 */
[----:B------:R-:W-:-:S04]  /*00e0*/  LEA.HI R3, R3, R2, RZ, 0xc ;  /* 0x0000000203037211 */ /* 0x000fc800078f60ff */
[----:B------:R-:W-:Y:S02]  /*00f0*/  SHF.R.S32.HI R9, RZ, 0xc, R3 ;  /* 0x0000000cff097819 */ /* 0x000fe40000011403 */
[----:B------:R-:W-:Y:S02]  /*0100*/  IADD3 R3, R3, 0x200, RZ ;  /* 0x0000020003037810 */ /* 0x000fe40007ffe0ff */
[----:B------:R-:W-:Y:S02]  /*0110*/  LEA.HI R0, R9, R9, RZ, 0x9 ;  /* 0x0000000909007211 */ /* 0x000fe400078f48ff */
[----:B------:R-:W-:Y:S02]  /*0120*/  SHF.R.S32.HI R3, RZ, 0xc, R3 ;  /* 0x0000000cff037819 */ /* 0x000fe40000011403 */
[----:B------:R-:W-:Y:S02]  /*0130*/  LOP3.LUT R0, R0, 0xfffffe00, RZ, 0xc0, !PT ;  /* 0xfffffe0000007812 */ /* 0x000fe400078ec0ff */
[----:B------:R-:W-:-:S03]  /*0140*/  LEA.HI R4, R3, R3, RZ, 0x9 ;  /* 0x0000000303047211 */ /* 0x000fc600078f48ff */
[----:B------:R-:W-:Y:S01]  /*0150*/  IMAD.IADD R9, R9, 0x1, -R0 ;  /* 0x0000000109097824 */ /* 0x000fe200078e0a00 */
[----:B------:R-:W-:-:S03]  /*0160*/  LOP3.LUT R4, R4, 0xfffffe00, RZ, 0xc0, !PT ;  /* 0xfffffe0004047812 */ /* 0x000fc600078ec0ff */
[----:B--2---:R-:W-:Y:S01]  /*0170*/  IMAD.WIDE R12, R9, 0x4, R6 ;  /* 0x00000004090c7825 */ /* 0x004fe200078e0206 */
[----:B------:R-:W-:-:S04]  /*0180*/  IADD3 R5, R3, -R4, RZ ;  /* 0x8000000403057210 */ /* 0x000fc80007ffe0ff */
[----:B------:R-:W2:Y:S01]  /*0190*/  LDG.E.EL R19, desc[UR4][R12.64] ;  /* 0x000000040c137981 */ /* 0x000ea2000c2e1900 */
[----:B------:R-:W-:Y:S02]  /*01a0*/  IMAD.WIDE R24, R5, 0x4, R6 ;  /* 0x0000000405187825 */ /* 0x000fe400078e0206 */
[----:B------:R-:W3:Y:S04]  /*01b0*/  LDC.64 R6, c[0x0][0x210] ;  /* 0x00008400ff067b82 */ /* 0x000ee80000000a00 */
[----:B------:R-:W2:Y:S01]  /*01c0*/  LDG.E.EL R24, desc[UR4][R24.64] ;  /* 0x0000000418187981 */ /* 0x000ea2000c2e1900 */
[----:B----4-:R-:W-:-:S05]  /*01d0*/  IMAD.WIDE R10, R9, 0x4, R28 ;  /* 0x00000004090a7825 */ /* 0x010fca00078e021c */
[----:B------:R5:W4:Y:S01]  /*01e0*/  LDG.E.EL R18, desc[UR4][R10.64] ;  /* 0x000000040a127981 */ /* 0x000b22000c2e1900 */
[----:B0-----:R-:W-:-:S04]  /*01f0*/  IMAD.WIDE R16, R9, 0x4, R22 ;  /* 0x0000000409107825 */ /* 0x001fc800078e0216 */
[----:B------:R-:W-:Y:S02]  /*0200*/  IMAD.WIDE R28, R5, 0x4, R28 ;  /* 0x00000004051c7825 */ /* 0x000fe400078e021c */
[----:B------:R-:W4:Y:S02]  /*0210*/  LDG.E.EL R16, desc[UR4][R16.64] ;  /* 0x0000000410107981 */ /* 0x000f24000c2e1900 */
[C---:B-----5:R-:W-:Y:S02]  /*0220*/  IMAD.WIDE R10, R9.reuse, 0x4, R26 ;  /* 0x00000004090a7825 */ /* 0x060fe400078e021a */
[----:B------:R0:W5:Y:S02]  /*0230*/  LDG.E.EL R3, desc[UR4][R28.64] ;  /* 0x000000041c037981 */ /* 0x000164000c2e1900 */
[----:B---3--:R-:W-:Y:S02]  /*0240*/  IMAD.WIDE R6, R2, 0x4, R6 ;  /* 0x0000000402067825 */ /* 0x008fe400078e0206 */
[----:B------:R-:W3:Y:S04]  /*0250*/  LDG.E.EL R4, desc[UR4][R10.64] ;  /* 0x000000040a047981 */ /* 0x000ee8000c2e1900 */
[----:B------:R-:W4:Y:S01]  /*0260*/  LDG.E.128 R12, desc[UR4][R6.64] ;  /* 0x00000004060c7981 */ /* 0x000f22000c1e1d00 */
[----:B-1----:R-:W-:-:S04]  /*0270*/  IMAD.WIDE R8, R9, 0x4, R20 ;  /* 0x0000000409087825 */ /* 0x002fc800078e0214 */
[C---:B------:R-:W-:Y:S01]  /*0280*/  IMAD.WIDE R26, R5.reuse, 0x4, R26 ;  /* 0x00000004051a7825 */ /* 0x040fe200078e021a */
[----:B------:R-:W3:Y:S04]  /*0290*/  LDG.E.EL R17, desc[UR4][R8.64] ;  /* 0x0000000408117981 */ /* 0x000ee8000c2e1900 */
[----:B------:R-:W5:Y:S04]  /*02a0*/  LDG.E.EL R0, desc[UR4][R26.64] ;  /* 0x000000041a007981 */ /* 0x000f68000c2e1900 */
[----:B------:R-:W5:Y:S01]  /*02b0*/  LDG.E.128 R8, desc[UR4][R6.64+0x800] ;  /* 0x0008000406087981 */ /* 0x000f62000c1e1d00 */
[----:B------:R-:W-:-:S04]  /*02c0*/  IMAD.WIDE R20, R5, 0x4, R20 ;  /* 0x0000000405147825 */ /* 0x000fc800078e0214 */
[----:B------:R-:W-:Y:S02]  /*02d0*/  IMAD.WIDE R22, R5, 0x4, R22 ;  /* 0x0000000405167825 */ /* 0x000fe400078e0216 */
[----:B------:R1:W5:Y:S04]  /*02e0*/  LDG.E.EL R20, desc[UR4][R20.64] ;  /* 0x0000000414147981 */ /* 0x000368000c2e1900 */
[----:B------:R0:W5:Y:S01]  /*02f0*/  LDG.E.EL R5, desc[UR4][R22.64] ;  /* 0x0000000416057981 */ /* 0x000162000c2e1900 */
[----:B--2---:R-:W-:-:S04]  /*0300*/  FADD R19, R19, 9.9999997473787516356e-06 ;  /* 0x3727c5ac13137421 */ /* 0x004fc80000000000 */
[----:B------:R-:W2:Y:S01]  /*0310*/  MUFU.SQRT R25, R19 ;  /* 0x0000001300197308 */ /* 0x000ea20000002000 */
[----:B------:R-:W-:-:S07]  /*0320*/  FADD R24, R24, 9.9999997473787516356e-06 ;  /* 0x3727c5ac18187421 */ /* 0x000fce0000000000 */
[----:B0-----:R-:W0:Y:S01]  /*0330*/  MUFU.SQRT R28, R24 ;  /* 0x00000018001c7308 */ /* 0x001e220000002000 */
[C---:B--2---:R-:W-:Y:S02]  /*0340*/  FSETP.GT.AND P0, PT, R25.reuse, 8.50705917302346158658e+37, PT ;  /* 0x7e8000001900780b */ /* 0x044fe40003f04000 */
[----:B------:R-:W-:Y:S02]  /*0350*/  FSETP.GEU.AND P2, PT, R25, 1.175494350822287508e-38, PT ;  /* 0x008000001900780b */ /* 0x000fe40003f4e000 */
[C---:B0-----:R-:W-:Y:S02]  /*0360*/  FSETP.GT.AND P1, PT, R28.reuse, 8.50705917302346158658e+37, PT ;  /* 0x7e8000001c00780b */ /* 0x041fe40003f24000 */
[----:B------:R-:W-:-:S07]  /*0370*/  FSETP.GEU.AND P3, PT, R28, 1.175494350822287508e-38, PT ;  /* 0x008000001c00780b */ /* 0x000fce0003f6e000 */
[----:B------:R-:W-:-:S04]  /*0380*/  @P0 FMUL R25, R25, 0.25 ;  /* 0x3e80000019190820 */ /* 0x000fc80000400000 */
[----:B------:R-:W-:Y:S01]  /*0390*/  @!P2 FMUL R25, R25, 16777216 ;  /* 0x4b8000001919a820 */ /* 0x000fe20000400000 */
[----:B------:R-:W-:-:S03]  /*03a0*/  @P1 FMUL R28, R28, 0.25 ;  /* 0x3e8000001c1c1820 */ /* 0x000fc60000400000 */
[----:B-1----:R-:W0:Y:S01]  /*03b0*/  MUFU.RCP R21, R25 ;  /* 0x0000001900157308 */ /* 0x002e220000001000 */
[----:B------:R-:W-:Y:S01]  /*03c0*/  @!P3 FMUL R28, R28, 16777216 ;  /* 0x4b8000001c1cb820 */ /* 0x000fe20000400000 */
[----:B------:R-:W-:-:S06]  /*03d0*/  IMAD.MOV.U32 R24, RZ, RZ, 0x3e800000 ;  /* 0x3e800000ff187424 */ /* 0x000fcc00078e00ff */
[----:B------:R-:W1:Y:S01]  /*03e0*/  MUFU.RCP R19, R28 ;  /* 0x0000001c00137308 */ /* 0x000e620000001000 */
[C---:B------:R-:W-:Y:S02]  /*03f0*/  FSEL R22, R24.reuse, 1, P0 ;  /* 0x3f80000018167808 */ /* 0x040fe40000000000 */
[----:B------:R-:W-:Y:S01]  /*0400*/  FSEL R24, R24, 1, P1 ;  /* 0x3f80000018187808 */ /* 0x000fe20000800000 */
[--C-:B----4-:R-:W-:Y:S02]  /*0410*/  FADD R12, R12, R18.reuse ;  /* 0x000000120c0c7221 */ /* 0x110fe40000000000 */
[----:B------:R-:W-:Y:S01]  /*0420*/  @!P2 FMUL R22, R22, 16777216 ;  /* 0x4b8000001616a820 */ /* 0x000fe20000400000 */
[--C-:B------:R-:W-:Y:S01]  /*0430*/  FADD R13, R13, R18.reuse ;  /* 0x000000120d0d7221 */ /* 0x100fe20000000000 */
[----:B------:R-:W-:Y:S01]  /*0440*/  @!P3 FMUL R24, R24, 16777216 ;  /* 0x4b8000001818b820 */ /* 0x000fe20000400000 */
[--C-:B------:R-:W-:Y:S01]  /*0450*/  FADD R14, R14, R18.reuse ;  /* 0x000000120e0e7221 */ /* 0x100fe20000000000 */
[----:B------:R-:W-:Y:S01]  /*0460*/  FADD R15, R15, R18 ;  /* 0x000000120f0f7221 */ /* 0x000fe20000000000 */
[----:B0-----:R-:W-:Y:S01]  /*0470*/  FMUL R21, R21, R22 ;  /* 0x0000001615157220 */ /* 0x001fe20000400000 */
[C---:B---3--:R-:W-:Y:S01]  /*0480*/  FADD R18, -R4.reuse, R12 ;  /* 0x0000000c04127221 */ /* 0x048fe20000000100 */
[C---:B------:R-:W-:Y:S01]  /*0490*/  FADD R22, -R4.reuse, R13 ;  /* 0x0000000d04167221 */ /* 0x040fe20000000100 */
[----:B-1----:R-:W-:Y:S01]  /*04a0*/  FMUL R19, R19, R24 ;  /* 0x0000001813137220 */ /* 0x002fe20000400000 */
[C---:B------:R-:W-:Y:S01]  /*04b0*/  FADD R24, -R4.reuse, R14 ;  /* 0x0000000e04187221 */ /* 0x040fe20000000100 */
[----:B------:R-:W-:Y:S01]  /*04c0*/  FADD R4, -R4, R15 ;  /* 0x0000000f04047221 */ /* 0x000fe20000000100 */
[----:B------:R-:W-:Y:S01]  /*04d0*/  FMUL R26, R21, R18 ;  /* 0x00000012151a7220 */ /* 0x000fe20000400000 */
[----:B-----5:R-:W-:-:S02]  /*04e0*/  FADD R11, R11, R3 ;  /* 0x000000030b0b7221 */ /* 0x020fc40000000000 */
[C---:B------:R-:W-:Y:S01]  /*04f0*/  FMUL R18, R21.reuse, R4 ;  /* 0x0000000415127220 */ /* 0x040fe20000400000 */
[----:B------:R-:W-:Y:S01]  /*0500*/  FFMA R4, R16, R26, R17 ;  /* 0x0000001a10047223 */ /* 0x000fe20000000011 */
[C---:B------:R-:W-:Y:S01]  /*0510*/  FMUL R23, R21.reuse, R22 ;  /* 0x0000001615177220 */ /* 0x040fe20000400000 */
[----:B------:R-:W-:Y:S01]  /*0520*/  FADD R26, -R0, R11 ;  /* 0x0000000b001a7221 */ /* 0x000fe20000000100 */
[----:B------:R-:W-:Y:S01]  /*0530*/  FMUL R22, R21, R24 ;  /* 0x0000001815167220 */ /* 0x000fe20000400000 */
[--C-:B------:R-:W-:Y:S01]  /*0540*/  FADD R9, R9, R3.reuse ;  /* 0x0000000309097221 */ /* 0x100fe20000000000 */
[--C-:B------:R-:W-:Y:S01]  /*0550*/  FADD R8, R8, R3.reuse ;  /* 0x0000000308087221 */ /* 0x100fe20000000000 */
[----:B------:R-:W-:Y:S01]  /*0560*/  FADD R10, R10, R3 ;  /* 0x000000030a0a7221 */ /* 0x000fe20000000000 */
[----:B------:R-:W-:Y:S01]  /*0570*/  FMUL R26, R19, R26 ;  /* 0x0000001a131a7220 */ /* 0x000fe20000400000 */
[C-C-:B------:R-:W-:Y:S01]  /*0580*/  FFMA R21, R16.reuse, R23, R17.reuse ;  /* 0x0000001710157223 */ /* 0x140fe20000000011 */
[C-C-:B------:R-:W-:Y:S01]  /*0590*/  FFMA R22, R16.reuse, R22, R17.reuse ;  /* 0x0000001610167223 */ /* 0x140fe20000000011 */
[----:B------:R-:W-:Y:S01]  /*05a0*/  FFMA R16, R16, R18, R17 ;  /* 0x0000001210107223 */ /* 0x000fe20000000011 */
[C---:B------:R-:W-:Y:S01]  /*05b0*/  FADD R24, -R0.reuse, R9 ;  /* 0x0000000900187221 */ /* 0x040fe20000000100 */
[C---:B------:R-:W-:Y:S01]  /*05c0*/  FADD R18, -R0.reuse, R8 ;  /* 0x0000000800127221 */ /* 0x040fe20000000100 */
[----:B------:R-:W-:Y:S01]  /*05d0*/  FADD R0, -R0, R10 ;  /* 0x0000000a00007221 */ /* 0x000fe20000000100 */
[----:B------:R-:W-:Y:S01]  /*05e0*/  FFMA R26, R5, R26, R20 ;  /* 0x0000001a051a7223 */ /* 0x000fe20000000014 */
[C---:B------:R-:W-:Y:S01]  /*05f0*/  FMUL R17, R19.reuse, R24 ;  /* 0x0000001813117220 */ /* 0x040fe20000400000 */
[C---:B------:R-:W-:Y:S01]  /*0600*/  FMUL R3, R19.reuse, R18 ;  /* 0x0000001213037220 */ /* 0x040fe20000400000 */
[----:B------:R-:W-:Y:S01]  /*0610*/  FMUL R19, R19, R0 ;  /* 0x0000000013137220 */ /* 0x000fe20000400000 */
[----:B------:R-:W-:-:S02]  /*0620*/  FSETP.GTU.AND P0, PT, R16, RZ, PT ;  /* 0x000000ff1000720b */ /* 0x000fc40003f0c000 */
[C---:B------:R-:W-:Y:S01]  /*0630*/  FSETP.GTU.AND P2, PT, R26.reuse, RZ, PT ;  /* 0x000000ff1a00720b */ /* 0x040fe20003f4c000 */
[C-C-:B------:R-:W-:Y:S01]  /*0640*/  FFMA R17, R5.reuse, R17, R20.reuse ;  /* 0x0000001105117223 */ /* 0x140fe20000000014 */
[C-C-:B------:R-:W-:Y:S01]  /*0650*/  FFMA R0, R5.reuse, R3, R20.reuse ;  /* 0x0000000305007223 */ /* 0x140fe20000000014 */
[----:B------:R-:W-:Y:S01]  /*0660*/  FFMA R5, R5, R19, R20 ;  /* 0x0000001305057223 */ /* 0x000fe20000000014 */
[----:B------:R-:W-:Y:S01]  /*0670*/  FSEL R19, R26, RZ, P2 ;  /* 0x000000ff1a137208 */ /* 0x000fe20001000000 */
[----:B------:R-:W0:Y:S01]  /*0680*/  LDC.64 R24, c[0x0][0x240] ;  /* 0x00009000ff187b82 */ /* 0x000e220000000a00 */
[----:B------:R-:W-:Y:S02]  /*0690*/  FSETP.GTU.AND P1, PT, R22, RZ, PT ;  /* 0x000000ff1600720b */ /* 0x000fe40003f2c000 */
[----:B------:R-:W-:Y:S02]  /*06a0*/  FSETP.GEU.AND P5, PT, R19, 6, PT ;  /* 0x40c000001300780b */ /* 0x000fe40003fae000 */
[----:B------:R-:W-:-:S02]  /*06b0*/  FSEL R23, R16, RZ, P0 ;  /* 0x000000ff10177208 */ /* 0x000fc40000000000 */
[----:B------:R-:W-:Y:S02]  /*06c0*/  FSETP.GTU.AND P6, PT, R21, RZ, PT ;  /* 0x000000ff1500720b */ /* 0x000fe40003fcc000 */
[----:B------:R-:W-:Y:S02]  /*06d0*/  FSETP.GTU.AND P2, PT, R4, RZ, PT ;  /* 0x000000ff0400720b */ /* 0x000fe40003f4c000 */
[----:B------:R-:W-:Y:S02]  /*06e0*/  FSEL R22, R22, RZ, P1 ;  /* 0x000000ff16167208 */ /* 0x000fe40000800000 */
[----:B------:R-:W-:Y:S02]  /*06f0*/  FSETP.GEU.AND P1, PT, R23, 6, PT ;  /* 0x40c000001700780b */ /* 0x000fe40003f2e000 */
[----:B------:R-:W-:Y:S02]  /*0700*/  FSEL R21, R21, RZ, P6 ;  /* 0x000000ff15157208 */ /* 0x000fe40003000000 */
[----:B------:R-:W-:-:S02]  /*0710*/  FSEL R20, R4, RZ, P2 ;  /* 0x000000ff04147208 */ /* 0x000fc40001000000 */
[----:B------:R-:W-:Y:S02]  /*0720*/  FSETP.GTU.AND P4, PT, R5, RZ, PT ;  /* 0x000000ff0500720b */ /* 0x000fe40003f8c000 */
[----:B------:R-:W-:Y:S02]  /*0730*/  FSETP.GTU.AND P3, PT, R17, RZ, PT ;  /* 0x000000ff1100720b */ /* 0x000fe40003f6c000 */
[----:B------:R-:W-:Y:S02]  /*0740*/  FSETP.GEU.AND P2, PT, R22, 6, PT ;  /* 0x40c000001600780b */ /* 0x000fe40003f4e000 */
[----:B------:R-:W-:Y:S02]  /*0750*/  FSETP.NAN.AND P6, PT, R19, R19, PT ;  /* 0x000000131300720b */ /* 0x000fe40003fc8000 */
[----:B------:R-:W-:Y:S02]  /*0760*/  FSETP.GTU.AND P0, PT, R0, RZ, PT ;  /* 0x000000ff0000720b */ /* 0x000fe40003f0c000 */
[----:B------:R-:W-:-:S02]  /*0770*/  FSEL R18, R5, RZ, P4 ;  /* 0x000000ff05127208 */ /* 0x000fc40002000000 */
[----:B------:R-:W-:Y:S02]  /*0780*/  FSEL R17, R17, RZ, P3 ;  /* 0x000000ff11117208 */ /* 0x000fe40001800000 */
[----:B------:R-:W-:Y:S02]  /*0790*/  @P5 SEL R19, R19, 0x40c00000, P6 ;  /* 0x40c0000013135807 */ /* 0x000fe40003000000 */
[----:B------:R-:W-:Y:S02]  /*07a0*/  FSETP.NAN.AND P3, PT, R23, R23, PT ;  /* 0x000000171700720b */ /* 0x000fe40003f68000 */
[----:B------:R-:W-:Y:S02]  /*07b0*/  FSETP.GEU.AND P4, PT, R21, 6, PT ;  /* 0x40c000001500780b */ /* 0x000fe40003f8e000 */
[----:B------:R-:W-:Y:S02]  /*07c0*/  FSETP.GEU.AND P5, PT, R20, 6, PT ;  /* 0x40c000001400780b */ /* 0x000fe40003fae000 */
[----:B------:R-:W-:-:S02]  /*07d0*/  FSEL R16, R0, RZ, P0 ;  /* 0x000000ff00107208 */ /* 0x000fc40000000000 */
[----:B------:R-:W-:Y:S02]  /*07e0*/  FSETP.NAN.AND P6, PT, R22, R22, PT ;  /* 0x000000161600720b */ /* 0x000fe40003fc8000 */
[----:B------:R-:W-:Y:S02]  /*07f0*/  @P1 SEL R23, R23, 0x40c00000, P3 ;  /* 0x40c0000017171807 */ /* 0x000fe40001800000 */
[----:B------:R-:W-:Y:S02]  /*0800*/  FSETP.GEU.AND P0, PT, R18, 6, PT ;  /* 0x40c000001200780b */ /* 0x000fe40003f0e000 */
[----:B------:R-:W-:Y:S02]  /*0810*/  FSETP.GEU.AND P3, PT, R17, 6, PT ;  /* 0x40c000001100780b */ /* 0x000fe40003f6e000 */
[----:B------:R-:W-:Y:S02]  /*0820*/  FSETP.GEU.AND P1, PT, R16, 6, PT ;  /* 0x40c000001000780b */ /* 0x000fe40003f2e000 */
[----:B------:R-:W-:-:S02]  /*0830*/  @P2 SEL R22, R22, 0x40c00000, P6 ;  /* 0x40c0000016162807 */ /* 0x000fc40003000000 */
[C---:B------:R-:W-:Y:S02]  /*0840*/  FSETP.NAN.AND P6, PT, R21.reuse, R21, PT ;  /* 0x000000151500720b */ /* 0x040fe40003fc8000 */
[C---:B------:R-:W-:Y:S02]  /*0850*/  FSETP.NAN.AND P2, PT, R20.reuse, R20, PT ;  /* 0x000000141400720b */ /* 0x040fe40003f48000 */
[----:B------:R-:W-:Y:S02]  /*0860*/  @P4 SEL R21, R21, 0x40c00000, P6 ;  /* 0x40c0000015154807 */ /* 0x000fe40003000000 */
[----:B------:R-:W-:Y:S02]  /*0870*/  @P5 SEL R20, R20, 0x40c00000, P2 ;  /* 0x40c0000014145807 */ /* 0x000fe40001000000 */
[----:B------:R-:W-:Y:S02]  /*0880*/  FSETP.NAN.AND P6, PT, R18, R18, PT ;  /* 0x000000121200720b */ /* 0x000fe40003fc8000 */
[----:B------:R-:W-:-:S02]  /*0890*/  FSETP.NAN.AND P4, PT, R17, R17, PT ;  /* 0x000000111100720b */ /* 0x000fc40003f88000 */
[----:B------:R-:W-:Y:S01]  /*08a0*/  FSETP.NAN.AND P2, PT, R16, R16, PT ;  /* 0x000000101000720b */ /* 0x000fe20003f48000 */
[----:B0-----:R-:W-:Y:S01]  /*08b0*/  IMAD.WIDE R24, R2, 0x4, R24 ;  /* 0x0000000402187825 */ /* 0x001fe200078e0218 */
[----:B------:R-:W-:Y:S02]  /*08c0*/  @P0 SEL R18, R18, 0x40c00000, P6 ;  /* 0x40c0000012120807 */ /* 0x000fe40003000000 */
[----:B------:R-:W-:Y:S02]  /*08d0*/  @P3 SEL R17, R17, 0x40c00000, P4 ;  /* 0x40c0000011113807 */ /* 0x000fe40002000000 */
[----:B------:R-:W-:Y:S01]  /*08e0*/  @P1 SEL R16, R16, 0x40c00000, P2 ;  /* 0x40c0000010101807 */ /* 0x000fe20001000000 */
[----:B------:R-:W-:Y:S04]  /*08f0*/  STG.E.128 desc[UR4][R6.64], R12 ;  /* 0x0000000c06007986 */ /* 0x000fe8000c101d04 */
[----:B------:R-:W-:Y:S04]  /*0900*/  STG.E.128 desc[UR4][R6.64+0x800], R8 ;  /* 0x0008000806007986 */ /* 0x000fe8000c101d04 */
[----:B------:R-:W-:Y:S04]  /*0910*/  STG.E.128 desc[UR4][R24.64], R20 ;  /* 0x0000001418007986 */ /* 0x000fe8000c101d04 */
[----:B------:R-:W-:Y:S01]  /*0920*/  STG.E.128 desc[UR4][R24.64+0x800], R16 ;  /* 0x0008001018007986 */ /* 0x000fe2000c101d04 */
[----:B------:R-:W-:Y:S05]  /*0930*/  EXIT ;  /* 0x000000000000794d */ /* 0x000fea0003800000 */
.L_x_0:
[----:B------:R-:W-:-:S00]  /*0940*/  BRA `(.L_x_0) ;  /* 0xfffffffc00fc7947 */ /* 0x000fc0000383ffff */
[----:B------:R-:W-:-:S00]  /*0950*/  NOP ;  /* 0x0000000000007918 */ /* 0x000fc00000000000 */
        /* <DEDUP_REMOVED lines=10> */
.L_x_1:


//--------------------- .nv.global.init           --------------------------
	.section	.nv.global.init,"aw",@progbits
.nv.global.init:
	.type		_$_str,@object
	.size		_$_str,(_$_str_$_2 - _$_str)
_$_str:
        /*0000*/ 	.byte	0x5f, 0x5f, 0x43, 0x55, 0x44, 0x41, 0x5f, 0x46, 0x54, 0x5a, 0x00
	.type		_$_str_$_2,@object
	.size		_$_str_$_2,(.L_1 - _$_str_$_2)
_$_str_$_2:
        /*000b*/ 	.byte	0x5f, 0x5f, 0x43, 0x55, 0x44, 0x41, 0x5f, 0x50, 0x52, 0x45, 0x43, 0x5f, 0x53, 0x51, 0x52, 0x54
        /*001b*/ 	.byte	0x00
.L_1:


//--------------------- .nv.constant0.triton_poi_fused__native_batch_norm_legit_no_training_convolution_hardtanh_6 --------------------------
	.section	.nv.constant0.triton_poi_fused__native_batch_norm_legit_no_training_convolution_hardtanh_6,"a",@progbits
	.sectionflags	@""
	.align	4
.nv.constant0.triton_poi_fused__native_batch_norm_legit_no_training_convolution_hardtanh_6:
	.zero		588
